	.version 2.1
	.target sm_20
	// compiled with /usr/local/cuda3.1/cuda/open64/lib//be
	// nvopencc 3.1 built on 2010-06-07

	//-----------------------------------------------------------
	// Compiling /tmp/tmpxft_00001a4b_00000000-7_matrixMul_kernel.cpp3.i (/tmp/ccBI#.vxWf1G)
	//-----------------------------------------------------------

	//-----------------------------------------------------------
	// Options:
	//-----------------------------------------------------------
	//  Target:ptx, ISA:sm_20, Endian:little, Pointer Size:64
	//  -O3	(Optimization level)
	//  -g0	(Debug level)
	//  -m2	(Report advisories)
	//-----------------------------------------------------------

	.file	1	"<command-line>"
	.file	2	"/tmp/tmpxft_00001a4b_00000000-6_matrixMul_kernel.cudafe2.gpu"
	.file	3	"/usr/lib/gcc/x86_64-linux-gnu/4.4.3/include/stddef.h"
	.file	4	"/usr/local/cuda3.1/cuda/bin/../include/crt/device_runtime.h"
	.file	5	"/usr/local/cuda3.1/cuda/bin/../include/host_defines.h"
	.file	6	"/usr/local/cuda3.1/cuda/bin/../include/builtin_types.h"
	.file	7	"/usr/local/cuda3.1/cuda/bin/../include/device_types.h"
	.file	8	"/usr/local/cuda3.1/cuda/bin/../include/driver_types.h"
	.file	9	"/usr/local/cuda3.1/cuda/bin/../include/surface_types.h"
	.file	10	"/usr/local/cuda3.1/cuda/bin/../include/texture_types.h"
	.file	11	"/usr/local/cuda3.1/cuda/bin/../include/vector_types.h"
	.file	12	"/usr/local/cuda3.1/cuda/bin/../include/device_launch_parameters.h"
	.file	13	"/usr/local/cuda3.1/cuda/bin/../include/crt/storage_class.h"
	.file	14	"/usr/include/bits/types.h"
	.file	15	"/usr/include/time.h"
	.file	16	"/usr/local/cuda3.1/cuda/bin/../include/texture_fetch_functions.h"
	.file	17	"/usr/local/cuda3.1/cuda/bin/../include/common_functions.h"
	.file	18	"/usr/local/cuda3.1/cuda/bin/../include/math_functions.h"
	.file	19	"/usr/local/cuda3.1/cuda/bin/../include/math_constants.h"
	.file	20	"/usr/local/cuda3.1/cuda/bin/../include/device_functions.h"
	.file	21	"/usr/local/cuda3.1/cuda/bin/../include/sm_11_atomic_functions.h"
	.file	22	"/usr/local/cuda3.1/cuda/bin/../include/sm_12_atomic_functions.h"
	.file	23	"/usr/local/cuda3.1/cuda/bin/../include/sm_13_double_functions.h"
	.file	24	"/usr/local/cuda3.1/cuda/bin/../include/sm_20_atomic_functions.h"
	.file	25	"/usr/local/cuda3.1/cuda/bin/../include/sm_20_intrinsics.h"
	.file	26	"/usr/local/cuda3.1/cuda/bin/../include/surface_functions.h"
	.file	27	"/usr/local/cuda3.1/cuda/bin/../include/math_functions_dbl_ptx3.h"
	.file	28	"/home/andrew/repositories/gpuocelot/tests/cuda2.2/tests/matrixMul/matrixMul_kernel.cu"


	.entry _Z9matrixMulPfS_S_ii (
		.param .u64 __cudaparm__Z9matrixMulPfS_S_ii_C,
		.param .u64 __cudaparm__Z9matrixMulPfS_S_ii_A,
		.param .u64 __cudaparm__Z9matrixMulPfS_S_ii_B,
		.param .s32 __cudaparm__Z9matrixMulPfS_S_ii_wA,
		.param .s32 __cudaparm__Z9matrixMulPfS_S_ii_wB)
	{
	.reg .u32 %r<34>;
	.reg .u64 %rd<29>;
	.reg .f32 %f<52>;
	.reg .pred %p<4>;
	.shared .align 4 .b8 __cuda___cuda_local_var_24121_39_As32[1024];
	.shared .align 4 .b8 __cuda___cuda_local_var_24125_39_Bs1056[1024];
	.loc	28	60	0
$LDWbegin__Z9matrixMulPfS_S_ii:
	.loc	28	91	0
	cvt.s32.u32 	%r1, %ctaid.x;
	mul.lo.s32 	%r2, %r1, 16;
	cvt.s32.u32 	%r3, %ctaid.y;
	ld.param.s32 	%r4, [__cudaparm__Z9matrixMulPfS_S_ii_wA];
	mul.lo.s32 	%r5, %r3, %r4;
	mul.lo.s32 	%r6, %r5, 16;
	add.s32 	%r7, %r6, %r4;
	sub.s32 	%r8, %r7, 1;
	cvt.s32.u32 	%r9, %tid.x;
	cvt.s32.u32 	%r10, %tid.y;
	ld.param.s32 	%r11, [__cudaparm__Z9matrixMulPfS_S_ii_wB];
	setp.lt.s32 	%p1, %r8, %r6;
	@%p1 bra 	$Lt_0_3330;
	mov.u64 	%rd1, __cuda___cuda_local_var_24121_39_As32;
	mov.u64 	%rd2, __cuda___cuda_local_var_24125_39_Bs1056;
	add.s32 	%r12, %r4, 15;
	shr.s32 	%r13, %r12, 31;
	mov.s32 	%r14, 15;
	and.b32 	%r15, %r13, %r14;
	add.s32 	%r16, %r15, %r12;
	shr.s32 	%r17, %r16, 4;
	mul.lo.s32 	%r18, %r10, %r11;
	mul.lo.s32 	%r19, %r10, %r4;
	cvt.s64.s32 	%rd3, %r9;
	cvt.s64.s32 	%rd4, %r10;
	add.s32 	%r20, %r19, %r6;
	add.s32 	%r21, %r9, %r20;
	mul.wide.s32 	%rd5, %r9, 4;
	add.u64 	%rd6, %rd2, %rd5;
	mul.wide.s32 	%rd7, %r10, 64;
	add.u64 	%rd8, %rd1, %rd7;
	mul.wide.s32 	%rd9, %r10, 16;
	add.u64 	%rd10, %rd3, %rd9;
	mul.lo.u64 	%rd11, %rd10, 4;
	add.s32 	%r22, %r19, %r8;
	mul.lo.s32 	%r23, %r11, 16;
	cvt.s64.s32 	%rd12, %r23;
	mul.wide.s32 	%rd13, %r23, 4;
	add.u64 	%rd14, %rd11, %rd1;
	add.u64 	%rd15, %rd11, %rd2;
	add.s32 	%r24, %r22, %r9;
	ld.param.u64 	%rd16, [__cudaparm__Z9matrixMulPfS_S_ii_B];
	add.s32 	%r25, %r18, %r2;
	add.s32 	%r26, %r9, %r25;
	cvt.s64.s32 	%rd17, %r26;
	mul.wide.s32 	%rd18, %r26, 4;
	add.u64 	%rd19, %rd16, %rd18;
	ld.param.u64 	%rd20, [__cudaparm__Z9matrixMulPfS_S_ii_A];
	cvt.s64.s32 	%rd21, %r21;
	mul.wide.s32 	%rd22, %r21, 4;
	add.u64 	%rd23, %rd20, %rd22;
	mov.f32 	%f1, 0f00000000;     	// 0
	mov.s32 	%r27, %r17;
$Lt_0_2818:
 //<loop> Loop body line 91, nesting depth: 1, estimated iterations: unknown
	.loc	28	106	0
	ld.global.f32 	%f2, [%rd23+0];
	st.shared.f32 	[%rd14+0], %f2;
	.loc	28	107	0
	ld.global.f32 	%f3, [%rd19+0];
	st.shared.f32 	[%rd15+0], %f3;
	.loc	28	110	0
	bar.sync 	0;
	.loc	28	116	0
	ld.shared.f32 	%f4, [%rd8+0];
	ld.shared.f32 	%f5, [%rd6+0];
	fma.rn.f32 	%f6, %f4, %f5, %f1;
	ld.shared.f32 	%f7, [%rd8+4];
	ld.shared.f32 	%f8, [%rd6+64];
	fma.rn.f32 	%f9, %f7, %f8, %f6;
	ld.shared.f32 	%f10, [%rd8+8];
	ld.shared.f32 	%f11, [%rd6+128];
	fma.rn.f32 	%f12, %f10, %f11, %f9;
	ld.shared.f32 	%f13, [%rd8+12];
	ld.shared.f32 	%f14, [%rd6+192];
	fma.rn.f32 	%f15, %f13, %f14, %f12;
	ld.shared.f32 	%f16, [%rd8+16];
	ld.shared.f32 	%f17, [%rd6+256];
	fma.rn.f32 	%f18, %f16, %f17, %f15;
	ld.shared.f32 	%f19, [%rd8+20];
	ld.shared.f32 	%f20, [%rd6+320];
	fma.rn.f32 	%f21, %f19, %f20, %f18;
	ld.shared.f32 	%f22, [%rd8+24];
	ld.shared.f32 	%f23, [%rd6+384];
	fma.rn.f32 	%f24, %f22, %f23, %f21;
	ld.shared.f32 	%f25, [%rd8+28];
	ld.shared.f32 	%f26, [%rd6+448];
	fma.rn.f32 	%f27, %f25, %f26, %f24;
	ld.shared.f32 	%f28, [%rd8+32];
	ld.shared.f32 	%f29, [%rd6+512];
	fma.rn.f32 	%f30, %f28, %f29, %f27;
	ld.shared.f32 	%f31, [%rd8+36];
	ld.shared.f32 	%f32, [%rd6+576];
	fma.rn.f32 	%f33, %f31, %f32, %f30;
	ld.shared.f32 	%f34, [%rd8+40];
	ld.shared.f32 	%f35, [%rd6+640];
	fma.rn.f32 	%f36, %f34, %f35, %f33;
	ld.shared.f32 	%f37, [%rd8+44];
	ld.shared.f32 	%f38, [%rd6+704];
	fma.rn.f32 	%f39, %f37, %f38, %f36;
	ld.shared.f32 	%f40, [%rd8+48];
	ld.shared.f32 	%f41, [%rd6+768];
	fma.rn.f32 	%f42, %f40, %f41, %f39;
	ld.shared.f32 	%f43, [%rd8+52];
	ld.shared.f32 	%f44, [%rd6+832];
	fma.rn.f32 	%f45, %f43, %f44, %f42;
	ld.shared.f32 	%f46, [%rd8+56];
	ld.shared.f32 	%f47, [%rd6+896];
	fma.rn.f32 	%f48, %f46, %f47, %f45;
	ld.shared.f32 	%f49, [%rd8+60];
	ld.shared.f32 	%f50, [%rd6+960];
	fma.rn.f32 	%f1, %f49, %f50, %f48;
	.loc	28	121	0
	bar.sync 	0;
	.loc	28	91	0
	add.u64 	%rd19, %rd13, %rd19;
	add.s32 	%r21, %r21, 16;
	add.u64 	%rd23, %rd23, 64;
	setp.le.s32 	%p2, %r21, %r24;
	@%p2 bra 	$Lt_0_2818;
	bra.uni 	$Lt_0_2306;
$Lt_0_3330:
	mul.lo.s32 	%r18, %r10, %r11;
	mov.f32 	%f1, 0f00000000;     	// 0
$Lt_0_2306:
	.loc	28	127	0
	ld.param.u64 	%rd24, [__cudaparm__Z9matrixMulPfS_S_ii_C];
	mul.lo.s32 	%r28, %r11, %r3;
	add.s32 	%r29, %r1, %r28;
	mul.lo.s32 	%r30, %r29, 16;
	add.s32 	%r31, %r18, %r30;
	add.s32 	%r32, %r9, %r31;
	cvt.s64.s32 	%rd25, %r32;
	mul.wide.s32 	%rd26, %r32, 4;
	add.u64 	%rd27, %rd24, %rd26;
	st.global.f32 	[%rd27+0], %f1;
	.loc	28	128	0
	exit;
$LDWend__Z9matrixMulPfS_S_ii:
	} // _Z9matrixMulPfS_S_ii



// ===== COMPILED SASS (sm_100) =====

	.target	sm_100

	.elftype	@"ET_EXEC"


//--------------------- .note.nv.tkinfo           --------------------------
	.section	.note.nv.tkinfo,"",@"SHT_NOTE"
	.sectionflags	@"SHF_NOTE_NV_TKINFO"
	.tkinfo
        /*0018*/ 	.word	0x00000002
        /*0030*/ 	.string	""
        /*0030*/ 	.string	"ptxas"
        /*0030*/ 	.string	"Cuda compilation tools, release 13.0, V13.0.88"
        /*0030*/ 	.string	"Build cuda_13.0.r13.0/compiler.36424714_0"
        /*0030*/ 	.string	"-arch sm_100 "



//--------------------- .note.nv.cuinfo           --------------------------
	.section	.note.nv.cuinfo,"",@"SHT_NOTE"
	.sectionflags	@"SHF_NOTE_NV_CUINFO"
        /*0018*/ 	.short	0x0002
        /*001a*/ 	.short	0x0014
        /*001c*/ 	.short	0x0082
	.zero		2


//--------------------- .nv.info                  --------------------------
	.section	.nv.info,"",@"SHT_CUDA_INFO"
	.align	4


	//----- nvinfo : EIATTR_REGCOUNT
	.align		4
        /*0000*/ 	.byte	0x04, 0x2f
        /*0002*/ 	.short	(.L_1 - .L_0)
	.align		4
.L_0:
        /*0004*/ 	.word	index@(_Z9matrixMulPfS_S_ii)
        /*0008*/ 	.word	0x00000020


	//----- nvinfo : EIATTR_FRAME_SIZE
	.align		4
.L_1:
        /*000c*/ 	.byte	0x04, 0x11
        /*000e*/ 	.short	(.L_3 - .L_2)
	.align		4
.L_2:
        /*0010*/ 	.word	index@(_Z9matrixMulPfS_S_ii)
        /*0014*/ 	.word	0x00000000


	//----- nvinfo : EIATTR_MIN_STACK_SIZE
	.align		4
.L_3:
        /*0018*/ 	.byte	0x04, 0x12
        /*001a*/ 	.short	(.L_5 - .L_4)
	.align		4
.L_4:
        /*001c*/ 	.word	index@(_Z9matrixMulPfS_S_ii)
        /*0020*/ 	.word	0x00000000
.L_5:


//--------------------- .nv.compat                --------------------------
	.section	.nv.compat,"",@"SHT_CUDA_COMPAT_INFO"
	.align	4
        /*0000*/ 	.byte	0x02, 0x09, 0x00, 0x00, 0x02, 0x02, 0x01, 0x00, 0x02, 0x05, 0x05, 0x00, 0x03, 0x07, 0x01, 0x01
        /*0010*/ 	.byte	0x02, 0x03, 0x00, 0x00, 0x02, 0x06, 0x01, 0x00, 0x04, 0x0b, 0x08, 0x00, 0x09, 0x00, 0x00, 0x00
        /*0020*/ 	.byte	0x00, 0x00, 0x00, 0x00


//--------------------- .nv.info._Z9matrixMulPfS_S_ii --------------------------
	.section	.nv.info._Z9matrixMulPfS_S_ii,"",@"SHT_CUDA_INFO"
	.sectionflags	@""
	.align	4


	//----- nvinfo : EIATTR_CUDA_API_VERSION
	.align		4
        /*0000*/ 	.byte	0x04, 0x37
        /*0002*/ 	.short	(.L_7 - .L_6)
.L_6:
        /*0004*/ 	.word	0x00000082


	//----- nvinfo : EIATTR_KPARAM_INFO
	.align		4
.L_7:
        /*0008*/ 	.byte	0x04, 0x17
        /*000a*/ 	.short	(.L_9 - .L_8)
.L_8:
        /*000c*/ 	.word	0x00000000
        /*0010*/ 	.short	0x0004
        /*0012*/ 	.short	0x001c
        /*0014*/ 	.byte	0x00, 0xf0, 0x11, 0x00


	//----- nvinfo : EIATTR_KPARAM_INFO
	.align		4
.L_9:
        /*0018*/ 	.byte	0x04, 0x17
        /*001a*/ 	.short	(.L_11 - .L_10)
.L_10:
        /*001c*/ 	.word	0x00000000
        /*0020*/ 	.short	0x0003
        /*0022*/ 	.short	0x0018
        /*0024*/ 	.byte	0x00, 0xf0, 0x11, 0x00


	//----- nvinfo : EIATTR_KPARAM_INFO
	.align		4
.L_11:
        /*0028*/ 	.byte	0x04, 0x17
        /*002a*/ 	.short	(.L_13 - .L_12)
.L_12:
        /*002c*/ 	.word	0x00000000
        /*0030*/ 	.short	0x0002
        /*0032*/ 	.short	0x0010
        /*0034*/ 	.byte	0x00, 0xf0, 0x21, 0x00


	//----- nvinfo : EIATTR_KPARAM_INFO
	.align		4
.L_13:
        /*0038*/ 	.byte	0x04, 0x17
        /*003a*/ 	.short	(.L_15 - .L_14)
.L_14:
        /*003c*/ 	.word	0x00000000
        /*0040*/ 	.short	0x0001
        /*0042*/ 	.short	0x0008
        /*0044*/ 	.byte	0x00, 0xf0, 0x21, 0x00


	//----- nvinfo : EIATTR_KPARAM_INFO
	.align		4
.L_15:
        /*0048*/ 	.byte	0x04, 0x17
        /*004a*/ 	.short	(.L_17 - .L_16)
.L_16:
        /*004c*/ 	.word	0x00000000
        /*0050*/ 	.short	0x0000
        /*0052*/ 	.short	0x0000
        /*0054*/ 	.byte	0x00, 0xf0, 0x21, 0x00


	//----- nvinfo : EIATTR_SPARSE_MMA_MASK
	.align		4
.L_17:
        /*0058*/ 	.byte	0x03, 0x50
        /*005a*/ 	.short	0x0000


	//----- nvinfo : EIATTR_MAXREG_COUNT
	.align		4
        /*005c*/ 	.byte	0x03, 0x1b
        /*005e*/ 	.short	0x00ff


	//----- nvinfo : EIATTR_NUM_BARRIERS
	.align		4
        /*0060*/ 	.byte	0x02, 0x4c
        /*0062*/ 	.byte	0x01
	.zero		1


	//----- nvinfo : EIATTR_MERCURY_ISA_VERSION
	.align		4
        /*0064*/ 	.byte	0x03, 0x5f
        /*0066*/ 	.short	0x0101


	//----- nvinfo : EIATTR_VRC_CTA_INIT_COUNT
	.align		4
        /*0068*/ 	.byte	0x02, 0x4a
	.zero		1
	.zero		1


	//----- nvinfo : EIATTR_EXIT_INSTR_OFFSETS
	.align		4
        /*006c*/ 	.byte	0x04, 0x1c
        /*006e*/ 	.short	(.L_19 - .L_18)


	//   ....[0]....
.L_18:
        /*0070*/ 	.word	0x00000600


	//----- nvinfo : EIATTR_CRS_STACK_SIZE
	.align		4
.L_19:
        /*0074*/ 	.byte	0x04, 0x1e
        /*0076*/ 	.short	(.L_21 - .L_20)
.L_20:
        /*0078*/ 	.word	0x00000000


	//----- nvinfo : EIATTR_CBANK_PARAM_SIZE
	.align		4
.L_21:
        /*007c*/ 	.byte	0x03, 0x19
        /*007e*/ 	.short	0x0020


	//----- nvinfo : EIATTR_PARAM_CBANK
	.align		4
        /*0080*/ 	.byte	0x04, 0x0a
        /*0082*/ 	.short	(.L_23 - .L_22)
	.align		4
.L_22:
        /*0084*/ 	.word	index@(.nv.constant0._Z9matrixMulPfS_S_ii)
        /*0088*/ 	.short	0x0380
        /*008a*/ 	.short	0x0020


	//----- nvinfo : EIATTR_SW_WAR
	.align		4
.L_23:
        /*008c*/ 	.byte	0x04, 0x36
        /*008e*/ 	.short	(.L_25 - .L_24)
.L_24:
        /*0090*/ 	.word	0x00000008
.L_25:


//--------------------- .nv.callgraph             --------------------------
	.section	.nv.callgraph,"",@"SHT_CUDA_CALLGRAPH"
	.align	4
	.sectionentsize	8
	.align		4
        /*0000*/ 	.word	0x00000000
	.align		4
        /*0004*/ 	.word	0xffffffff
	.align		4
        /*0008*/ 	.word	0x00000000
	.align		4
        /*000c*/ 	.word	0xfffffffe
	.align		4
        /*0010*/ 	.word	0x00000000
	.align		4
        /*0014*/ 	.word	0xfffffffd
	.align		4
        /*0018*/ 	.word	0x00000000
	.align		4
        /*001c*/ 	.word	0xfffffffc


//--------------------- .text._Z9matrixMulPfS_S_ii --------------------------
	.section	.text._Z9matrixMulPfS_S_ii,"ax",@progbits
	.align	128
.text._Z9matrixMulPfS_S_ii:
        .type           _Z9matrixMulPfS_S_ii,@function
        .size           _Z9matrixMulPfS_S_ii,(.L_x_4 - _Z9matrixMulPfS_S_ii)
        .other          _Z9matrixMulPfS_S_ii,@"STO_CUDA_ENTRY STV_DEFAULT"
_Z9matrixMulPfS_S_ii:
[----:B------:R-:W-:Y:S08]  /*0000*/  LDC R1, c[0x0][0x37c] ;  /* 0x0000df00ff017b82 */ /* 0x000ff00000000800 */
[----:B------:R-:W0:Y:S01]  /*0010*/  S2UR UR7, SR_CTAID.Y ;  /* 0x00000000000779c3 */ /* 0x000e220000002600 */
[----:B------:R-:W1:Y:S01]  /*0020*/  S2R R7, SR_CTAID.X ;  /* 0x0000000000077919 */ /* 0x000e620000002500 */
[----:B------:R-:W2:Y:S01]  /*0030*/  LDCU.64 UR8, c[0x0][0x358] ;  /* 0x00006b00ff0877ac */ /* 0x000ea20008000a00 */
[----:B------:R-:W3:Y:S05]  /*0040*/  S2R R6, SR_TID.X ;  /* 0x0000000000067919 */ /* 0x000eea0000002100 */
[----:B------:R-:W0:Y:S01]  /*0050*/  LDC R17, c[0x0][0x398] ;  /* 0x0000e600ff117b82 */ /* 0x000e220000000800 */
[----:B------:R-:W4:Y:S01]  /*0060*/  S2R R16, SR_TID.Y ;  /* 0x0000000000107919 */ /* 0x000f220000002200 */
[----:B0-----:R-:W-:-:S05]  /*0070*/  IMAD R0, R17, UR7, RZ ;  /* 0x0000000711007c24 */ /* 0x001fca000f8e02ff */
[----:B------:R-:W-:-:S04]  /*0080*/  SHF.L.U32 R0, R0, 0x4, RZ ;  /* 0x0000000400007819 */ /* 0x000fc800000006ff */
[----:B------:R-:W-:-:S04]  /*0090*/  IADD3 R9, PT, PT, R0, -0x1, R17 ;  /* 0xffffffff00097810 */ /* 0x000fc80007ffe011 */
[----:B------:R-:W-:-:S13]  /*00a0*/  ISETP.GE.AND P0, PT, R9, R0, PT ;  /* 0x000000000900720c */ /* 0x000fda0003f06270 */
[----:B-1234-:R-:W-:Y:S05]  /*00b0*/  @!P0 BRA `(.L_x_0) ;  /* 0x00000004002c8947 */ /* 0x01efea0003800000 */
[----:B------:R-:W0:Y:S01]  /*00c0*/  LDCU UR4, c[0x0][0x39c] ;  /* 0x00007380ff0477ac */ /* 0x000e220008000800 */
[----:B------:R-:W1:Y:S01]  /*00d0*/  S2UR UR6, SR_CgaCtaId ;  /* 0x00000000000679c3 */ /* 0x000e620000008800 */
[CC--:B------:R-:W-:Y:S01]  /*00e0*/  IMAD R11, R16.reuse, R17.reuse, R0 ;  /* 0x00000011100b7224 */ /* 0x0c0fe200078e0200 */
[C---:B------:R-:W-:Y:S01]  /*00f0*/  LEA R20, R16.reuse, R6, 0x4 ;  /* 0x0000000610147211 */ /* 0x040fe200078e20ff */
[----:B------:R-:W-:-:S03]  /*0100*/  IMAD R17, R16, R17, R9 ;  /* 0x0000001110117224 */ /* 0x000fc600078e0209 */
[-C--:B------:R-:W-:Y:S02]  /*0110*/  IADD3 R0, PT, PT, R11, R6.reuse, RZ ;  /* 0x000000060b007210 */ /* 0x080fe40007ffe0ff */
[----:B------:R-:W2:Y:S01]  /*0120*/  LDC.64 R22, c[0x0][0x390] ;  /* 0x0000e400ff167b82 */ /* 0x000ea20000000a00 */
[----:B------:R-:W-:-:S07]  /*0130*/  IADD3 R17, PT, PT, R17, R6, RZ ;  /* 0x0000000611117210 */ /* 0x000fce0007ffe0ff */
[----:B------:R-:W3:Y:S01]  /*0140*/  LDC.64 R2, c[0x0][0x388] ;  /* 0x0000e200ff027b82 */ /* 0x000ee20000000a00 */
[----:B0-----:R-:W-:Y:S01]  /*0150*/  MOV R5, UR4 ;  /* 0x0000000400057c02 */ /* 0x001fe20008000f00 */
[----:B------:R-:W-:Y:S02]  /*0160*/  UMOV UR4, 0x400 ;  /* 0x0000040000047882 */ /* 0x000fe40000000000 */
[----:B------:R-:W-:Y:S01]  /*0170*/  UIADD3 UR5, UPT, UPT, UR4, 0x400, URZ ;  /* 0x0000040004057890 */ /* 0x000fe2000fffe0ff */
[----:B------:R-:W-:Y:S01]  /*0180*/  SHF.L.U32 R19, R5, 0x4, RZ ;  /* 0x0000000405137819 */ /* 0x000fe200000006ff */
[----:B------:R-:W-:Y:S01]  /*0190*/  IMAD R4, R16, R5, RZ ;  /* 0x0000000510047224 */ /* 0x000fe200078e02ff */
[----:B-1----:R-:W-:Y:S02]  /*01a0*/  ULEA UR4, UR6, UR4, 0x18 ;  /* 0x0000000406047291 */ /* 0x002fe4000f8ec0ff */
[----:B------:R-:W-:Y:S02]  /*01b0*/  ULEA UR5, UR6, UR5, 0x18 ;  /* 0x0000000506057291 */ /* 0x000fe4000f8ec0ff */
[----:B------:R-:W-:-:S02]  /*01c0*/  LEA R11, R7, R4, 0x4 ;  /* 0x00000004070b7211 */ /* 0x000fc400078e20ff */
[----:B------:R-:W-:Y:S02]  /*01d0*/  LEA R18, R20, UR4, 0x2 ;  /* 0x0000000414127c11 */ /* 0x000fe4000f8e10ff */
[----:B------:R-:W-:Y:S02]  /*01e0*/  IADD3 R11, PT, PT, R11, R6, RZ ;  /* 0x000000060b0b7210 */ /* 0x000fe40007ffe0ff */
[----:B------:R-:W-:Y:S02]  /*01f0*/  LEA R16, R16, UR4, 0x6 ;  /* 0x0000000410107c11 */ /* 0x000fe4000f8e30ff */
[----:B------:R-:W-:Y:S01]  /*0200*/  LEA R20, R20, UR5, 0x2 ;  /* 0x0000000514147c11 */ /* 0x000fe2000f8e10ff */
[----:B--2---:R-:W-:-:S04]  /*0210*/  IMAD.WIDE R22, R11, 0x4, R22 ;  /* 0x000000040b167825 */ /* 0x004fc800078e0216 */
[----:B------:R-:W-:Y:S01]  /*0220*/  HFMA2 R11, -RZ, RZ, 0, 0 ;  /* 0x00000000ff0b7431 */ /* 0x000fe200000001ff */
[----:B------:R-:W-:Y:S01]  /*0230*/  LEA R21, R6, UR5, 0x2 ;  /* 0x0000000506157c11 */ /* 0x000fe2000f8e10ff */
[----:B---3--:R-:W-:-:S07]  /*0240*/  IMAD.WIDE R2, R0, 0x4, R2 ;  /* 0x0000000400027825 */ /* 0x008fce00078e0202 */
.L_x_1:
[----:B------:R0:W2:Y:S04]  /*0250*/  LDG.E R9, desc[UR8][R2.64] ;  /* 0x0000000802097981 */ /* 0x0000a8000c1e1900 */
[----:B------:R1:W3:Y:S01]  /*0260*/  LDG.E R27, desc[UR8][R22.64] ;  /* 0x00000008161b7981 */ /* 0x0002e2000c1e1900 */
[----:B------:R-:W-:Y:S05]  /*0270*/  WARPSYNC.ALL ;  /* 0x0000000000007948 */ /* 0x000fea0003800000 */
[----:B------:R-:W-:-:S02]  /*0280*/  IADD3 R0, PT, PT, R0, 0x10, RZ ;  /* 0x0000001000007810 */ /* 0x000fc40007ffe0ff */
[----:B0-----:R-:W-:Y:S02]  /*0290*/  IADD3 R2, P1, PT, R2, 0x40, RZ ;  /* 0x0000004002027810 */ /* 0x001fe40007f3e0ff */
[----:B------:R-:W-:Y:S01]  /*02a0*/  ISETP.GT.AND P0, PT, R0, R17, PT ;  /* 0x000000110000720c */ /* 0x000fe20003f04270 */
[----:B-1----:R-:W-:Y:S01]  /*02b0*/  IMAD.WIDE R22, R19, 0x4, R22 ;  /* 0x0000000413167825 */ /* 0x002fe200078e0216 */
[----:B------:R-:W-:Y:S01]  /*02c0*/  IADD3.X R3, PT, PT, RZ, R3, RZ, P1, !PT ;  /* 0x00000003ff037210 */ /* 0x000fe20000ffe4ff */
[----:B--2---:R-:W-:Y:S04]  /*02d0*/  STS [R18], R9 ;  /* 0x0000000912007388 */ /* 0x004fe80000000800 */
[----:B---3--:R-:W-:Y:S01]  /*02e0*/  STS [R20], R27 ;  /* 0x0000001b14007388 */ /* 0x008fe20000000800 */
[----:B------:R-:W-:Y:S06]  /*02f0*/  BAR.SYNC.DEFER_BLOCKING 0x0 ;  /* 0x0000000000007b1d */ /* 0x000fec0000010000 */
[----:B------:R-:W-:Y:S04]  /*0300*/  LDS R8, [R21] ;  /* 0x0000000015087984 */ /* 0x000fe80000000800 */
[----:B------:R-:W0:Y:S04]  /*0310*/  LDS.128 R12, [R16] ;  /* 0x00000000100c7984 */ /* 0x000e280000000c00 */
[----:B------:R-:W1:Y:S04]  /*0320*/  LDS R29, [R21+0x40] ;  /* 0x00004000151d7984 */ /* 0x000e680000000800 */
[----:B------:R-:W2:Y:S04]  /*0330*/  LDS R25, [R21+0x80] ;  /* 0x0000800015197984 */ /* 0x000ea80000000800 */
[----:B------:R-:W-:Y:S04]  /*0340*/  LDS R28, [R21+0x100] ;  /* 0x00010000151c7984 */ /* 0x000fe80000000800 */
[----:B------:R-:W-:Y:S04]  /*0350*/  LDS R24, [R21+0x140] ;  /* 0x0001400015187984 */ /* 0x000fe80000000800 */
[----:B------:R-:W-:Y:S01]  /*0360*/  LDS R27, [R21+0x200] ;  /* 0x00020000151b7984 */ /* 0x000fe20000000800 */
[----:B0-----:R-:W-:-:S03]  /*0370*/  FFMA R8, R12, R8, R11 ;  /* 0x000000080c087223 */ /* 0x001fc6000000000b */
[----:B------:R-:W0:Y:S01]  /*0380*/  LDS R12, [R21+0xc0] ;  /* 0x0000c000150c7984 */ /* 0x000e220000000800 */
[----:B-1----:R-:W-:-:S03]  /*0390*/  FFMA R26, R29, R13, R8 ;  /* 0x0000000d1d1a7223 */ /* 0x002fc60000000008 */
[----:B------:R-:W1:Y:S01]  /*03a0*/  LDS.128 R8, [R16+0x10] ;  /* 0x0000100010087984 */ /* 0x000e620000000c00 */
[----:B--2---:R-:W-:-:S03]  /*03b0*/  FFMA R13, R25, R14, R26 ;  /* 0x0000000e190d7223 */ /* 0x004fc6000000001a */
[----:B------:R-:W2:Y:S01]  /*03c0*/  LDS R25, [R21+0x180] ;  /* 0x0001800015197984 */ /* 0x000ea20000000800 */
[----:B0-----:R-:W-:-:S04]  /*03d0*/  FFMA R13, R12, R15, R13 ;  /* 0x0000000f0c0d7223 */ /* 0x001fc8000000000d */
[----:B-1----:R-:W-:Y:S02]  /*03e0*/  FFMA R13, R8, R28, R13 ;  /* 0x0000001c080d7223 */ /* 0x002fe4000000000d */
[----:B------:R-:W0:Y:S02]  /*03f0*/  LDS R8, [R21+0x1c0] ;  /* 0x0001c00015087984 */ /* 0x000e240000000800 */
[----:B------:R-:W-:Y:S02]  /*0400*/  FFMA R26, R24, R9, R13 ;  /* 0x00000009181a7223 */ /* 0x000fe4000000000d */
[----:B------:R-:W1:Y:S02]  /*0410*/  LDS.128 R12, [R16+0x20] ;  /* 0x00002000100c7984 */ /* 0x000e640000000c00 */
[----:B--2---:R-:W-:Y:S02]  /*0420*/  FFMA R9, R25, R10, R26 ;  /* 0x0000000a19097223 */ /* 0x004fe4000000001a */
[----:B------:R-:W2:Y:S04]  /*0430*/  LDS R24, [R21+0x240] ;  /* 0x0002400015187984 */ /* 0x000ea80000000800 */
[----:B------:R-:W3:Y:S01]  /*0440*/  LDS R25, [R21+0x280] ;  /* 0x0002800015197984 */ /* 0x000ee20000000800 */
[----:B0-----:R-:W-:-:S04]  /*0450*/  FFMA R9, R8, R11, R9 ;  /* 0x0000000b08097223 */ /* 0x001fc80000000009 */
[----:B-1----:R-:W-:Y:S02]  /*0460*/  FFMA R9, R12, R27, R9 ;  /* 0x0000001b0c097223 */ /* 0x002fe40000000009 */
[----:B------:R-:W0:Y:S02]  /*0470*/  LDS R12, [R21+0x2c0] ;  /* 0x0002c000150c7984 */ /* 0x000e240000000800 */
[----:B--2---:R-:W-:Y:S02]  /*0480*/  FFMA R24, R24, R13, R9 ;  /* 0x0000000d18187223 */ /* 0x004fe40000000009 */
[----:B------:R-:W-:Y:S02]  /*0490*/  LDS R13, [R21+0x300] ;  /* 0x00030000150d7984 */ /* 0x000fe40000000800 */
[----:B---3--:R-:W-:Y:S02]  /*04a0*/  FFMA R25, R25, R14, R24 ;  /* 0x0000000e19197223 */ /* 0x008fe40000000018 */
[----:B------:R-:W1:Y:S04]  /*04b0*/  LDS.128 R8, [R16+0x30] ;  /* 0x0000300010087984 */ /* 0x000e680000000c00 */
[----:B------:R-:W2:Y:S04]  /*04c0*/  LDS R27, [R21+0x340] ;  /* 0x00034000151b7984 */ /* 0x000ea80000000800 */
[----:B------:R-:W3:Y:S04]  /*04d0*/  LDS R24, [R21+0x380] ;  /* 0x0003800015187984 */ /* 0x000ee80000000800 */
[----:B------:R-:W4:Y:S01]  /*04e0*/  LDS R14, [R21+0x3c0] ;  /* 0x0003c000150e7984 */ /* 0x000f220000000800 */
[----:B0-----:R-:W-:-:S04]  /*04f0*/  FFMA R15, R12, R15, R25 ;  /* 0x0000000f0c0f7223 */ /* 0x001fc80000000019 */
[----:B-1----:R-:W-:-:S04]  /*0500*/  FFMA R8, R8, R13, R15 ;  /* 0x0000000d08087223 */ /* 0x002fc8000000000f */
[----:B--2---:R-:W-:-:S04]  /*0510*/  FFMA R9, R27, R9, R8 ;  /* 0x000000091b097223 */ /* 0x004fc80000000008 */
[----:B---3--:R-:W-:-:S04]  /*0520*/  FFMA R9, R24, R10, R9 ;  /* 0x0000000a18097223 */ /* 0x008fc80000000009 */
[----:B----4-:R-:W-:Y:S01]  /*0530*/  FFMA R11, R14, R11, R9 ;  /* 0x0000000b0e0b7223 */ /* 0x010fe20000000009 */
[----:B------:R-:W-:Y:S06]  /*0540*/  BAR.SYNC.DEFER_BLOCKING 0x0 ;  /* 0x0000000000007b1d */ /* 0x000fec0000010000 */
[----:B------:R-:W-:Y:S05]  /*0550*/  @!P0 BRA `(.L_x_1) ;  /* 0xfffffffc003c8947 */ /* 0x000fea000383ffff */
[----:B------:R-:W-:Y:S05]  /*0560*/  BRA `(.L_x_2) ;  /* 0x00000000000c7947 */ /* 0x000fea0003800000 */
.L_x_0:
[----:B------:R-:W0:Y:S01]  /*0570*/  LDC R5, c[0x0][0x39c] ;  /* 0x0000e700ff057b82 */ /* 0x000e220000000800 */
[----:B------:R-:W-:Y:S01]  /*0580*/  MOV R11, RZ ;  /* 0x000000ff000b7202 */ /* 0x000fe20000000f00 */
[----:B0-----:R-:W-:-:S07]  /*0590*/  IMAD R4, R16, R5, RZ ;  /* 0x0000000510047224 */ /* 0x001fce00078e02ff */
.L_x_2:
[----:B------:R-:W0:Y:S01]  /*05a0*/  LDC.64 R2, c[0x0][0x380] ;  /* 0x0000e000ff027b82 */ /* 0x000e220000000a00 */
[----:B------:R-:W-:-:S05]  /*05b0*/  IMAD R5, R5, UR7, R7 ;  /* 0x0000000705057c24 */ /* 0x000fca000f8e0207 */
[----:B------:R-:W-:-:S04]  /*05c0*/  LEA R5, R5, R4, 0x4 ;  /* 0x0000000405057211 */ /* 0x000fc800078e20ff */
[----:B------:R-:W-:-:S05]  /*05d0*/  IADD3 R5, PT, PT, R5, R6, RZ ;  /* 0x0000000605057210 */ /* 0x000fca0007ffe0ff */
[----:B0-----:R-:W-:-:S05]  /*05e0*/  IMAD.WIDE R2, R5, 0x4, R2 ;  /* 0x0000000405027825 */ /* 0x001fca00078e0202 */
[----:B------:R-:W-:Y:S01]  /*05f0*/  STG.E desc[UR8][R2.64], R11 ;  /* 0x0000000b02007986 */ /* 0x000fe2000c101908 */
[----:B------:R-:W-:Y:S05]  /*0600*/  EXIT ;  /* 0x000000000000794d */ /* 0x000fea0003800000 */
.L_x_3:
[----:B------:R-:W-:-:S00]  /*0610*/  BRA `(.L_x_3) ;  /* 0xfffffffc00fc7947 */ /* 0x000fc0000383ffff */
[----:B------:R-:W-:-:S00]  /*0620*/  NOP ;  /* 0x0000000000007918 */ /* 0x000fc00000000000 */
        /* <DEDUP_REMOVED lines=13> */
.L_x_4:


//--------------------- .nv.shared._Z9matrixMulPfS_S_ii --------------------------
	.section	.nv.shared._Z9matrixMulPfS_S_ii,"aw",@nobits
	.sectionflags	@""
	.align	4
.nv.shared._Z9matrixMulPfS_S_ii:
	.zero		3072


//--------------------- .nv.shared.reserved.0     --------------------------
	.section	.nv.shared.reserved.0,"aw",@nobits
	.weak		__nv_reservedSMEM_offset_0_alias
	.size		__nv_reservedSMEM_offset_0_alias, 0, 64
	.other		__nv_reservedSMEM_offset_0_alias,@"STO_CUDA_RESERVED_SHARED STV_DEFAULT"
__nv_reservedSMEM_offset_0_alias:
	.zero		0
	.zero		64


//--------------------- .nv.constant0._Z9matrixMulPfS_S_ii --------------------------
	.section	.nv.constant0._Z9matrixMulPfS_S_ii,"a",@progbits
	.sectionflags	@""
	.align	4
.nv.constant0._Z9matrixMulPfS_S_ii:
	.zero		928


//--------------------- SYMBOLS --------------------------

	.type		.nv.reservedSmem.offset0,@object
	.size		.nv.reservedSmem.offset0,0x4
	.type		.nv.reservedSmem.cap,@object
	.size		.nv.reservedSmem.cap,0x4
